//
// Generated by NVIDIA NVVM Compiler
//
// Compiler Build ID: CL-36424714
// Cuda compilation tools, release 13.0, V13.0.88
// Based on NVVM 20.0.0
//

.version 9.0
.target sm_100
.address_size 64

	// .globl	_Z23kogge_stone_scan_kernelPiS_S_i
.extern .func  (.param .b32 func_retval0) vprintf
(
	.param .b64 vprintf_param_0,
	.param .b64 vprintf_param_1
)
;
.extern .shared .align 16 .b8 XY[];
.global .align 1 .b8 $str[12] = {37, 100, 44, 32, 37, 100, 32, 37, 100, 32, 10};

.visible .entry _Z23kogge_stone_scan_kernelPiS_S_i(
	.param .u64 .ptr .align 1 _Z23kogge_stone_scan_kernelPiS_S_i_param_0,
	.param .u64 .ptr .align 1 _Z23kogge_stone_scan_kernelPiS_S_i_param_1,
	.param .u64 .ptr .align 1 _Z23kogge_stone_scan_kernelPiS_S_i_param_2,
	.param .u32 _Z23kogge_stone_scan_kernelPiS_S_i_param_3
)
{
	.reg .pred 	%p<9>;
	.reg .b32 	%r<28>;
	.reg .b64 	%rd<13>;

	ld.param.u64 	%rd1, [_Z23kogge_stone_scan_kernelPiS_S_i_param_0];
	ld.param.u64 	%rd2, [_Z23kogge_stone_scan_kernelPiS_S_i_param_1];
	ld.param.u64 	%rd3, [_Z23kogge_stone_scan_kernelPiS_S_i_param_2];
	ld.param.u32 	%r10, [_Z23kogge_stone_scan_kernelPiS_S_i_param_3];
	mov.u32 	%r1, %ctaid.x;
	mov.u32 	%r2, %ntid.x;
	mov.u32 	%r3, %tid.x;
	mad.lo.s32 	%r4, %r1, %r2, %r3;
	setp.ge.u32 	%p1, %r4, %r10;
	shl.b32 	%r11, %r3, 2;
	mov.u32 	%r12, XY;
	add.s32 	%r5, %r12, %r11;
	@%p1 bra 	$L__BB0_2;
	cvta.to.global.u64 	%rd4, %rd1;
	mul.wide.u32 	%rd5, %r4, 4;
	add.s64 	%rd6, %rd4, %rd5;
	ld.global.u32 	%r14, [%rd6];
	st.shared.u32 	[%r5], %r14;
	bra.uni 	$L__BB0_3;
$L__BB0_2:
	mov.b32 	%r13, 0;
	st.shared.u32 	[%r5], %r13;
$L__BB0_3:
	bar.sync 	0;
	setp.lt.u32 	%p2, %r2, 2;
	@%p2 bra 	$L__BB0_8;
	mov.b32 	%r26, 1;
$L__BB0_5:
	setp.ge.u32 	%p3, %r4, %r10;
	setp.lt.u32 	%p4, %r3, %r26;
	mov.b32 	%r27, 0;
	or.pred  	%p5, %p3, %p4;
	@%p5 bra 	$L__BB0_7;
	sub.s32 	%r17, %r3, %r26;
	shl.b32 	%r18, %r17, 2;
	add.s32 	%r20, %r12, %r18;
	ld.shared.u32 	%r27, [%r20];
$L__BB0_7:
	bar.sync 	0;
	ld.shared.u32 	%r21, [%r5];
	add.s32 	%r22, %r21, %r27;
	st.shared.u32 	[%r5], %r22;
	bar.sync 	0;
	shl.b32 	%r26, %r26, 1;
	setp.lt.u32 	%p6, %r26, %r2;
	@%p6 bra 	$L__BB0_5;
$L__BB0_8:
	add.s32 	%r23, %r2, -1;
	setp.ne.s32 	%p7, %r3, %r23;
	@%p7 bra 	$L__BB0_10;
	ld.shared.u32 	%r24, [%r5];
	cvta.to.global.u64 	%rd7, %rd3;
	mul.wide.u32 	%rd8, %r1, 4;
	add.s64 	%rd9, %rd7, %rd8;
	st.global.u32 	[%rd9], %r24;
$L__BB0_10:
	setp.ge.u32 	%p8, %r4, %r10;
	@%p8 bra 	$L__BB0_12;
	ld.shared.u32 	%r25, [%r5];
	cvta.to.global.u64 	%rd10, %rd2;
	mul.wide.u32 	%rd11, %r4, 4;
	add.s64 	%rd12, %rd10, %rd11;
	st.global.u32 	[%rd12], %r25;
$L__BB0_12:
	ret;

}
	// .globl	_Z14reduced_blocksPiS_i
.visible .entry _Z14reduced_blocksPiS_i(
	.param .u64 .ptr .align 1 _Z14reduced_blocksPiS_i_param_0,
	.param .u64 .ptr .align 1 _Z14reduced_blocksPiS_i_param_1,
	.param .u32 _Z14reduced_blocksPiS_i_param_2
)
{
	.local .align 8 .b8 	__local_depot1[16];
	.reg .b64 	%SP;
	.reg .b64 	%SPL;
	.reg .pred 	%p<12>;
	.reg .b32 	%r<113>;
	.reg .b64 	%rd<26>;

	mov.u64 	%SPL, __local_depot1;
	cvta.local.u64 	%SP, %SPL;
	ld.param.u64 	%rd8, [_Z14reduced_blocksPiS_i_param_0];
	ld.param.u64 	%rd9, [_Z14reduced_blocksPiS_i_param_1];
	ld.param.u32 	%r31, [_Z14reduced_blocksPiS_i_param_2];
	cvta.to.global.u64 	%rd1, %rd9;
	mov.u32 	%r1, %ctaid.x;
	mov.u32 	%r32, %ntid.x;
	mov.u32 	%r33, %tid.x;
	mad.lo.s32 	%r2, %r1, %r32, %r33;
	setp.eq.s32 	%p1, %r1, 0;
	setp.ge.u32 	%p2, %r2, %r31;
	or.pred  	%p3, %p1, %p2;
	@%p3 bra 	$L__BB1_14;
	and.b32  	%r3, %r1, 15;
	setp.lt.u32 	%p4, %r1, 16;
	mov.b32 	%r105, 0;
	mov.u32 	%r112, %r105;
	@%p4 bra 	$L__BB1_4;
	and.b32  	%r105, %r1, 2147483632;
	neg.s32 	%r99, %r105;
	add.s64 	%rd24, %rd1, 32;
	mov.b32 	%r112, 0;
$L__BB1_3:
	.pragma "nounroll";
	ld.global.u32 	%r37, [%rd24+-32];
	add.s32 	%r38, %r37, %r112;
	ld.global.u32 	%r39, [%rd24+-28];
	add.s32 	%r40, %r39, %r38;
	ld.global.u32 	%r41, [%rd24+-24];
	add.s32 	%r42, %r41, %r40;
	ld.global.u32 	%r43, [%rd24+-20];
	add.s32 	%r44, %r43, %r42;
	ld.global.u32 	%r45, [%rd24+-16];
	add.s32 	%r46, %r45, %r44;
	ld.global.u32 	%r47, [%rd24+-12];
	add.s32 	%r48, %r47, %r46;
	ld.global.u32 	%r49, [%rd24+-8];
	add.s32 	%r50, %r49, %r48;
	ld.global.u32 	%r51, [%rd24+-4];
	add.s32 	%r52, %r51, %r50;
	ld.global.u32 	%r53, [%rd24];
	add.s32 	%r54, %r53, %r52;
	ld.global.u32 	%r55, [%rd24+4];
	add.s32 	%r56, %r55, %r54;
	ld.global.u32 	%r57, [%rd24+8];
	add.s32 	%r58, %r57, %r56;
	ld.global.u32 	%r59, [%rd24+12];
	add.s32 	%r60, %r59, %r58;
	ld.global.u32 	%r61, [%rd24+16];
	add.s32 	%r62, %r61, %r60;
	ld.global.u32 	%r63, [%rd24+20];
	add.s32 	%r64, %r63, %r62;
	ld.global.u32 	%r65, [%rd24+24];
	add.s32 	%r66, %r65, %r64;
	ld.global.u32 	%r67, [%rd24+28];
	add.s32 	%r112, %r67, %r66;
	add.s32 	%r99, %r99, 16;
	add.s64 	%rd24, %rd24, 64;
	setp.ne.s32 	%p5, %r99, 0;
	@%p5 bra 	$L__BB1_3;
$L__BB1_4:
	setp.eq.s32 	%p6, %r3, 0;
	@%p6 bra 	$L__BB1_13;
	and.b32  	%r13, %r1, 7;
	setp.lt.u32 	%p7, %r3, 8;
	@%p7 bra 	$L__BB1_7;
	mul.wide.u32 	%rd10, %r105, 4;
	add.s64 	%rd11, %rd1, %rd10;
	ld.global.u32 	%r69, [%rd11];
	add.s32 	%r70, %r69, %r112;
	ld.global.u32 	%r71, [%rd11+4];
	add.s32 	%r72, %r71, %r70;
	ld.global.u32 	%r73, [%rd11+8];
	add.s32 	%r74, %r73, %r72;
	ld.global.u32 	%r75, [%rd11+12];
	add.s32 	%r76, %r75, %r74;
	ld.global.u32 	%r77, [%rd11+16];
	add.s32 	%r78, %r77, %r76;
	ld.global.u32 	%r79, [%rd11+20];
	add.s32 	%r80, %r79, %r78;
	ld.global.u32 	%r81, [%rd11+24];
	add.s32 	%r82, %r81, %r80;
	ld.global.u32 	%r83, [%rd11+28];
	add.s32 	%r112, %r83, %r82;
	add.s32 	%r105, %r105, 8;
$L__BB1_7:
	setp.eq.s32 	%p8, %r13, 0;
	@%p8 bra 	$L__BB1_13;
	and.b32  	%r19, %r1, 3;
	setp.lt.u32 	%p9, %r13, 4;
	@%p9 bra 	$L__BB1_10;
	mul.wide.u32 	%rd12, %r105, 4;
	add.s64 	%rd13, %rd1, %rd12;
	ld.global.u32 	%r85, [%rd13];
	add.s32 	%r86, %r85, %r112;
	ld.global.u32 	%r87, [%rd13+4];
	add.s32 	%r88, %r87, %r86;
	ld.global.u32 	%r89, [%rd13+8];
	add.s32 	%r90, %r89, %r88;
	ld.global.u32 	%r91, [%rd13+12];
	add.s32 	%r112, %r91, %r90;
	add.s32 	%r105, %r105, 4;
$L__BB1_10:
	setp.eq.s32 	%p10, %r19, 0;
	@%p10 bra 	$L__BB1_13;
	mul.wide.u32 	%rd14, %r105, 4;
	add.s64 	%rd25, %rd1, %rd14;
	neg.s32 	%r110, %r19;
$L__BB1_12:
	.pragma "nounroll";
	ld.global.u32 	%r92, [%rd25];
	add.s32 	%r112, %r92, %r112;
	add.s64 	%rd25, %rd25, 4;
	add.s32 	%r110, %r110, 1;
	setp.ne.s32 	%p11, %r110, 0;
	@%p11 bra 	$L__BB1_12;
$L__BB1_13:
	add.u64 	%rd15, %SP, 0;
	add.u64 	%rd16, %SPL, 0;
	cvta.to.global.u64 	%rd17, %rd8;
	mul.wide.u32 	%rd18, %r2, 4;
	add.s64 	%rd19, %rd17, %rd18;
	ld.global.u32 	%r93, [%rd19];
	add.s32 	%r94, %r93, %r112;
	st.global.u32 	[%rd19], %r94;
	add.s32 	%r95, %r1, -1;
	mul.wide.u32 	%rd20, %r95, 4;
	add.s64 	%rd21, %rd1, %rd20;
	ld.global.u32 	%r96, [%rd21];
	st.local.v2.u32 	[%rd16], {%r112, %r1};
	st.local.u32 	[%rd16+8], %r96;
	mov.u64 	%rd22, $str;
	cvta.global.u64 	%rd23, %rd22;
	{ // callseq 0, 0
	.param .b64 param0;
	st.param.b64 	[param0], %rd23;
	.param .b64 param1;
	st.param.b64 	[param1], %rd15;
	.param .b32 retval0;
	call.uni (retval0), 
	vprintf, 
	(
	param0, 
	param1
	);
	ld.param.b32 	%r97, [retval0];
	} // callseq 0
$L__BB1_14:
	ret;

}


// ===== COMPILED SASS (sm_100) =====

	.target	sm_100

	.elftype	@"ET_EXEC"


//--------------------- .note.nv.tkinfo           --------------------------
	.section	.note.nv.tkinfo,"",@"SHT_NOTE"
	.sectionflags	@"SHF_NOTE_NV_TKINFO"
	.tkinfo
        /*0018*/ 	.word	0x00000002
        /*0030*/ 	.string	""
        /*0030*/ 	.string	"ptxas"
        /*0030*/ 	.string	"Cuda compilation tools, release 13.0, V13.0.88"
        /*0030*/ 	.string	"Build cuda_13.0.r13.0/compiler.36424714_0"
        /*0030*/ 	.string	"-arch sm_100 -m 64 "



//--------------------- .note.nv.cuinfo           --------------------------
	.section	.note.nv.cuinfo,"",@"SHT_NOTE"
	.sectionflags	@"SHF_NOTE_NV_CUINFO"
        /*0018*/ 	.short	0x0002
        /*001a*/ 	.short	0x0064
        /*001c*/ 	.short	0x0082
	.zero		2


//--------------------- .nv.info                  --------------------------
	.section	.nv.info,"",@"SHT_CUDA_INFO"
	.align	4


	//----- nvinfo : EIATTR_REGCOUNT
	.align		4
        /*0000*/ 	.byte	0x04, 0x2f
        /*0002*/ 	.short	(.L_2 - .L_1)
	.align		4
.L_1:
        /*0004*/ 	.word	index@(_Z23kogge_stone_scan_kernelPiS_S_i)
        /*0008*/ 	.word	0x0000000c


	//----- nvinfo : EIATTR_FRAME_SIZE
	.align		4
.L_2:
        /*000c*/ 	.byte	0x04, 0x11
        /*000e*/ 	.short	(.L_4 - .L_3)
	.align		4
.L_3:
        /*0010*/ 	.word	index@(_Z23kogge_stone_scan_kernelPiS_S_i)
        /*0014*/ 	.word	0x00000000


	//----- nvinfo : EIATTR_REGCOUNT
	.align		4
.L_4:
        /*0018*/ 	.byte	0x04, 0x2f
        /*001a*/ 	.short	(.L_6 - .L_5)
	.align		4
.L_5:
        /*001c*/ 	.word	index@(_Z14reduced_blocksPiS_i)
        /*0020*/ 	.word	0x0000001d


	//----- nvinfo : EIATTR_FRAME_SIZE
	.align		4
.L_6:
        /*0024*/ 	.byte	0x04, 0x11
        /*0026*/ 	.short	(.L_8 - .L_7)
	.align		4
.L_7:
        /*0028*/ 	.word	index@(_Z14reduced_blocksPiS_i)
        /*002c*/ 	.word	0x00000010


	//----- nvinfo : EIATTR_MIN_STACK_SIZE
	.align		4
.L_8:
        /*0030*/ 	.byte	0x04, 0x12
        /*0032*/ 	.short	(.L_10 - .L_9)
	.align		4
.L_9:
        /*0034*/ 	.word	index@(_Z14reduced_blocksPiS_i)
        /*0038*/ 	.word	0x00000010


	//----- nvinfo : EIATTR_MIN_STACK_SIZE
	.align		4
.L_10:
        /*003c*/ 	.byte	0x04, 0x12
        /*003e*/ 	.short	(.L_12 - .L_11)
	.align		4
.L_11:
        /*0040*/ 	.word	index@(_Z23kogge_stone_scan_kernelPiS_S_i)
        /*0044*/ 	.word	0x00000000
.L_12:


//--------------------- .nv.compat                --------------------------
	.section	.nv.compat,"",@"SHT_CUDA_COMPAT_INFO"
	.align	4
        /*0000*/ 	.byte	0x02, 0x09, 0x00, 0x00, 0x02, 0x02, 0x01, 0x00, 0x02, 0x05, 0x05, 0x00, 0x03, 0x07, 0x01, 0x01
        /*0010*/ 	.byte	0x02, 0x03, 0x00, 0x00, 0x02, 0x06, 0x01, 0x00, 0x04, 0x0b, 0x08, 0x00, 0x09, 0x00, 0x00, 0x00
        /*0020*/ 	.byte	0x00, 0x00, 0x00, 0x00


//--------------------- .nv.info._Z14reduced_blocksPiS_i --------------------------
	.section	.nv.info._Z14reduced_blocksPiS_i,"",@"SHT_CUDA_INFO"
	.sectionflags	@""
	.align	4


	//----- nvinfo : EIATTR_CUDA_API_VERSION
	.align		4
        /*0000*/ 	.byte	0x04, 0x37
        /*0002*/ 	.short	(.L_14 - .L_13)
.L_13:
        /*0004*/ 	.word	0x00000082


	//----- nvinfo : EIATTR_KPARAM_INFO
	.align		4
.L_14:
        /*0008*/ 	.byte	0x04, 0x17
        /*000a*/ 	.short	(.L_16 - .L_15)
.L_15:
        /*000c*/ 	.word	0x00000000
        /*0010*/ 	.short	0x0002
        /*0012*/ 	.short	0x0010
        /*0014*/ 	.byte	0x00, 0xf0, 0x11, 0x00


	//----- nvinfo : EIATTR_KPARAM_INFO
	.align		4
.L_16:
        /*0018*/ 	.byte	0x04, 0x17
        /*001a*/ 	.short	(.L_18 - .L_17)
.L_17:
        /*001c*/ 	.word	0x00000000
        /*0020*/ 	.short	0x0001
        /*0022*/ 	.short	0x0008
        /*0024*/ 	.byte	0x00, 0xf5, 0x21, 0x00


	//----- nvinfo : EIATTR_KPARAM_INFO
	.align		4
.L_18:
        /*0028*/ 	.byte	0x04, 0x17
        /*002a*/ 	.short	(.L_20 - .L_19)
.L_19:
        /*002c*/ 	.word	0x00000000
        /*0030*/ 	.short	0x0000
        /*0032*/ 	.short	0x0000
        /*0034*/ 	.byte	0x00, 0xf5, 0x21, 0x00


	//----- nvinfo : EIATTR_SPARSE_MMA_MASK
	.align		4
.L_20:
        /*0038*/ 	.byte	0x03, 0x50
        /*003a*/ 	.short	0x0000


	//----- nvinfo : EIATTR_MAXREG_COUNT
	.align		4
        /*003c*/ 	.byte	0x03, 0x1b
        /*003e*/ 	.short	0x00ff


	//----- nvinfo : EIATTR_EXTERNS
	.align		4
        /*0040*/ 	.byte	0x04, 0x0f
        /*0042*/ 	.short	(.L_22 - .L_21)


	//   ....[0]....
	.align		4
.L_21:
        /*0044*/ 	.word	index@(vprintf)


	//----- nvinfo : EIATTR_MERCURY_ISA_VERSION
	.align		4
.L_22:
        /*0048*/ 	.byte	0x03, 0x5f
        /*004a*/ 	.short	0x0101


	//----- nvinfo : EIATTR_VRC_CTA_INIT_COUNT
	.align		4
        /*004c*/ 	.byte	0x02, 0x4a
	.zero		1
	.zero		1


	//----- nvinfo : EIATTR_SYSCALL_OFFSETS
	.align		4
        /*0050*/ 	.byte	0x04, 0x46
        /*0052*/ 	.short	(.L_24 - .L_23)


	//   ....[0]....
.L_23:
        /*0054*/ 	.word	0x000007b0


	//----- nvinfo : EIATTR_EXIT_INSTR_OFFSETS
	.align		4
.L_24:
        /*0058*/ 	.byte	0x04, 0x1c
        /*005a*/ 	.short	(.L_26 - .L_25)


	//   ....[0]....
.L_25:
        /*005c*/ 	.word	0x000000d0


	//   ....[1]....
        /*0060*/ 	.word	0x000007c0


	//----- nvinfo : EIATTR_CRS_STACK_SIZE
	.align		4
.L_26:
        /*0064*/ 	.byte	0x04, 0x1e
        /*0066*/ 	.short	(.L_28 - .L_27)
.L_27:
        /*0068*/ 	.word	0x00000000


	//----- nvinfo : EIATTR_CBANK_PARAM_SIZE
	.align		4
.L_28:
        /*006c*/ 	.byte	0x03, 0x19
        /*006e*/ 	.short	0x0014


	//----- nvinfo : EIATTR_PARAM_CBANK
	.align		4
        /*0070*/ 	.byte	0x04, 0x0a
        /*0072*/ 	.short	(.L_30 - .L_29)
	.align		4
.L_29:
        /*0074*/ 	.word	index@(.nv.constant0._Z14reduced_blocksPiS_i)
        /*0078*/ 	.short	0x0380
        /*007a*/ 	.short	0x0014


	//----- nvinfo : EIATTR_SW_WAR
	.align		4
.L_30:
        /*007c*/ 	.byte	0x04, 0x36
        /*007e*/ 	.short	(.L_32 - .L_31)
.L_31:
        /*0080*/ 	.word	0x00000008
.L_32:


//--------------------- .nv.info._Z23kogge_stone_scan_kernelPiS_S_i --------------------------
	.section	.nv.info._Z23kogge_stone_scan_kernelPiS_S_i,"",@"SHT_CUDA_INFO"
	.sectionflags	@""
	.align	4


	//----- nvinfo : EIATTR_CUDA_API_VERSION
	.align		4
        /*0000*/ 	.byte	0x04, 0x37
        /*0002*/ 	.short	(.L_34 - .L_33)
.L_33:
        /*0004*/ 	.word	0x00000082


	//----- nvinfo : EIATTR_KPARAM_INFO
	.align		4
.L_34:
        /*0008*/ 	.byte	0x04, 0x17
        /*000a*/ 	.short	(.L_36 - .L_35)
.L_35:
        /*000c*/ 	.word	0x00000000
        /*0010*/ 	.short	0x0003
        /*0012*/ 	.short	0x0018
        /*0014*/ 	.byte	0x00, 0xf0, 0x11, 0x00


	//----- nvinfo : EIATTR_KPARAM_INFO
	.align		4
.L_36:
        /*0018*/ 	.byte	0x04, 0x17
        /*001a*/ 	.short	(.L_38 - .L_37)
.L_37:
        /*001c*/ 	.word	0x00000000
        /*0020*/ 	.short	0x0002
        /*0022*/ 	.short	0x0010
        /*0024*/ 	.byte	0x00, 0xf5, 0x21, 0x00


	//----- nvinfo : EIATTR_KPARAM_INFO
	.align		4
.L_38:
        /*0028*/ 	.byte	0x04, 0x17
        /*002a*/ 	.short	(.L_40 - .L_39)
.L_39:
        /*002c*/ 	.word	0x00000000
        /*0030*/ 	.short	0x0001
        /*0032*/ 	.short	0x0008
        /*0034*/ 	.byte	0x00, 0xf5, 0x21, 0x00


	//----- nvinfo : EIATTR_KPARAM_INFO
	.align		4
.L_40:
        /*0038*/ 	.byte	0x04, 0x17
        /*003a*/ 	.short	(.L_42 - .L_41)
.L_41:
        /*003c*/ 	.word	0x00000000
        /*0040*/ 	.short	0x0000
        /*0042*/ 	.short	0x0000
        /*0044*/ 	.byte	0x00, 0xf5, 0x21, 0x00


	//----- nvinfo : EIATTR_SPARSE_MMA_MASK
	.align		4
.L_42:
        /*0048*/ 	.byte	0x03, 0x50
        /*004a*/ 	.short	0x0000


	//----- nvinfo : EIATTR_MAXREG_COUNT
	.align		4
        /*004c*/ 	.byte	0x03, 0x1b
        /*004e*/ 	.short	0x00ff


	//----- nvinfo : EIATTR_NUM_BARRIERS
	.align		4
        /*0050*/ 	.byte	0x02, 0x4c
        /*0052*/ 	.byte	0x01
	.zero		1


	//----- nvinfo : EIATTR_MERCURY_ISA_VERSION
	.align		4
        /*0054*/ 	.byte	0x03, 0x5f
        /*0056*/ 	.short	0x0101


	//----- nvinfo : EIATTR_VRC_CTA_INIT_COUNT
	.align		4
        /*0058*/ 	.byte	0x02, 0x4a
	.zero		1
	.zero		1


	//----- nvinfo : EIATTR_EXIT_INSTR_OFFSETS
	.align		4
        /*005c*/ 	.byte	0x04, 0x1c
        /*005e*/ 	.short	(.L_44 - .L_43)


	//   ....[0]....
.L_43:
        /*0060*/ 	.word	0x000002b0


	//   ....[1]....
        /*0064*/ 	.word	0x00000300


	//----- nvinfo : EIATTR_CBANK_PARAM_SIZE
	.align		4
.L_44:
        /*0068*/ 	.byte	0x03, 0x19
        /*006a*/ 	.short	0x001c


	//----- nvinfo : EIATTR_PARAM_CBANK
	.align		4
        /*006c*/ 	.byte	0x04, 0x0a
        /*006e*/ 	.short	(.L_46 - .L_45)
	.align		4
.L_45:
        /*0070*/ 	.word	index@(.nv.constant0._Z23kogge_stone_scan_kernelPiS_S_i)
        /*0074*/ 	.short	0x0380
        /*0076*/ 	.short	0x001c


	//----- nvinfo : EIATTR_SW_WAR
	.align		4
.L_46:
        /*0078*/ 	.byte	0x04, 0x36
        /*007a*/ 	.short	(.L_48 - .L_47)
.L_47:
        /*007c*/ 	.word	0x00000008
.L_48:


//--------------------- .nv.callgraph             --------------------------
	.section	.nv.callgraph,"",@"SHT_CUDA_CALLGRAPH"
	.align	4
	.sectionentsize	8
	.align		4
        /*0000*/ 	.word	0x00000000
	.align		4
        /*0004*/ 	.word	0xffffffff
	.align		4
        /*0008*/ 	.word	index@(_Z14reduced_blocksPiS_i)
	.align		4
        /*000c*/ 	.word	index@(vprintf)
	.align		4
        /*0010*/ 	.word	0x00000000
	.align		4
        /*0014*/ 	.word	0xfffffffe
	.align		4
        /*0018*/ 	.word	0x00000000
	.align		4
        /*001c*/ 	.word	0xfffffffd
	.align		4
        /*0020*/ 	.word	0x00000000
	.align		4
        /*0024*/ 	.word	0xfffffffc


//--------------------- .nv.constant4             --------------------------
	.section	.nv.constant4,"a",@progbits
	.align	8
	.align		8
.nv.constant4:
        /*0000*/ 	.dword	vprintf
	.align		8
        /*0008*/ 	.dword	$str


//--------------------- .text._Z14reduced_blocksPiS_i --------------------------
	.section	.text._Z14reduced_blocksPiS_i,"ax",@progbits
	.align	128
        .global         _Z14reduced_blocksPiS_i
        .type           _Z14reduced_blocksPiS_i,@function
        .size           _Z14reduced_blocksPiS_i,(.L_x_11 - _Z14reduced_blocksPiS_i)
        .other          _Z14reduced_blocksPiS_i,@"STO_CUDA_ENTRY STV_DEFAULT"
_Z14reduced_blocksPiS_i:
.text._Z14reduced_blocksPiS_i:
[----:B------:R-:W0:Y:S01]  /*0000*/  LDC R1, c[0x0][0x37c] ;  /* 0x0000df00ff017b82 */ /* 0x000e220000000800 */
[----:B------:R-:W1:Y:S01]  /*0010*/  S2R R8, SR_TID.X ;  /* 0x0000000000087919 */ /* 0x000e620000002100 */
[----:B------:R-:W2:Y:S01]  /*0020*/  LDCU UR5, c[0x0][0x2fc] ;  /* 0x00005f80ff0577ac */ /* 0x000ea20008000800 */
[----:B0-----:R-:W-:Y:S01]  /*0030*/  VIADD R1, R1, 0xfffffff0 ;  /* 0xfffffff001017836 */ /* 0x001fe20000000000 */
[----:B------:R-:W1:Y:S01]  /*0040*/  S2R R3, SR_CTAID.X ;  /* 0x0000000000037919 */ /* 0x000e620000002500 */
[----:B------:R-:W1:Y:S01]  /*0050*/  LDCU UR6, c[0x0][0x360] ;  /* 0x00006c00ff0677ac */ /* 0x000e620008000800 */
[----:B------:R-:W0:Y:S01]  /*0060*/  LDCU UR7, c[0x0][0x390] ;  /* 0x00007200ff0777ac */ /* 0x000e220008000800 */
[----:B------:R-:W3:Y:S02]  /*0070*/  LDCU UR4, c[0x0][0x2f8] ;  /* 0x00005f00ff0477ac */ /* 0x000ee40008000800 */
[----:B---3--:R-:W-:Y:S01]  /*0080*/  IADD3 R6, P1, PT, R1, UR4, RZ ;  /* 0x0000000401067c10 */ /* 0x008fe2000ff3e0ff */
[----:B-1----:R-:W-:-:S04]  /*0090*/  IMAD R8, R3, UR6, R8 ;  /* 0x0000000603087c24 */ /* 0x002fc8000f8e0208 */
[----:B--2---:R-:W-:Y:S01]  /*00a0*/  IMAD.X R7, RZ, RZ, UR5, P1 ;  /* 0x00000005ff077e24 */ /* 0x004fe200088e06ff */
[----:B0-----:R-:W-:-:S04]  /*00b0*/  ISETP.GE.U32.AND P0, PT, R8, UR7, PT ;  /* 0x0000000708007c0c */ /* 0x001fc8000bf06070 */
[----:B------:R-:W-:-:S13]  /*00c0*/  ISETP.EQ.OR P0, PT, R3, RZ, P0 ;  /* 0x000000ff0300720c */ /* 0x000fda0000702670 */
[----:B------:R-:W-:Y:S05]  /*00d0*/  @P0 EXIT ;  /* 0x000000000000094d */ /* 0x000fea0003800000 */
[C---:B------:R-:W-:Y:S01]  /*00e0*/  ISETP.GE.U32.AND P1, PT, R3.reuse, 0x10, PT ;  /* 0x000000100300780c */ /* 0x040fe20003f26070 */
[----:B------:R-:W0:Y:S01]  /*00f0*/  LDCU.64 UR6, c[0x0][0x358] ;  /* 0x00006b00ff0677ac */ /* 0x000e220008000a00 */
[----:B------:R-:W-:Y:S01]  /*0100*/  LOP3.LUT R26, R3, 0xf, RZ, 0xc0, !PT ;  /* 0x0000000f031a7812 */ /* 0x000fe200078ec0ff */
[----:B------:R-:W-:Y:S02]  /*0110*/  IMAD.MOV.U32 R0, RZ, RZ, RZ ;  /* 0x000000ffff007224 */ /* 0x000fe400078e00ff */
[----:B------:R-:W-:Y:S01]  /*0120*/  IMAD.MOV.U32 R2, RZ, RZ, RZ ;  /* 0x000000ffff027224 */ /* 0x000fe200078e00ff */
[----:B------:R-:W-:-:S07]  /*0130*/  ISETP.NE.AND P0, PT, R26, RZ, PT ;  /* 0x000000ff1a00720c */ /* 0x000fce0003f05270 */
[----:B------:R-:W-:Y:S06]  /*0140*/  @!P1 BRA `(.L_x_0) ;  /* 0x0000000000989947 */ /* 0x000fec0003800000 */
[----:B------:R-:W1:Y:S01]  /*0150*/  LDCU.64 UR4, c[0x0][0x388] ;  /* 0x00007100ff0477ac */ /* 0x000e620008000a00 */
[----:B------:R-:W-:Y:S01]  /*0160*/  LOP3.LUT R0, R3, 0x7ffffff0, RZ, 0xc0, !PT ;  /* 0x7ffffff003007812 */ /* 0x000fe200078ec0ff */
[----:B------:R-:W-:-:S04]  /*0170*/  IMAD.MOV.U32 R2, RZ, RZ, RZ ;  /* 0x000000ffff027224 */ /* 0x000fc800078e00ff */
[----:B------:R-:W-:Y:S01]  /*0180*/  IMAD.MOV R9, RZ, RZ, -R0 ;  /* 0x000000ffff097224 */ /* 0x000fe200078e0a00 */
[----:B-1----:R-:W-:-:S04]  /*0190*/  UIADD3 UR4, UP0, UPT, UR4, 0x20, URZ ;  /* 0x0000002004047890 */ /* 0x002fc8000ff1e0ff */
[----:B------:R-:W-:Y:S02]  /*01a0*/  UIADD3.X UR5, UPT, UPT, URZ, UR5, URZ, UP0, !UPT ;  /* 0x00000005ff057290 */ /* 0x000fe400087fe4ff */
[----:B------:R-:W-:-:S04]  /*01b0*/  IMAD.U32 R15, RZ, RZ, UR4 ;  /* 0x00000004ff0f7e24 */ /* 0x000fc8000f8e00ff */
[----:B------:R-:W-:-:S07]  /*01c0*/  IMAD.U32 R5, RZ, RZ, UR5 ;  /* 0x00000005ff057e24 */ /* 0x000fce000f8e00ff */
.L_x_1:
[----:B------:R-:W-:-:S05]  /*01d0*/  IMAD.MOV.U32 R4, RZ, RZ, R15 ;  /* 0x000000ffff047224 */ /* 0x000fca00078e000f */
[----:B0-----:R-:W2:Y:S04]  /*01e0*/  LDG.E R19, desc[UR6][R4.64+-0x20] ;  /* 0xffffe00604137981 */ /* 0x001ea8000c1e1900 */
[----:B------:R-:W2:Y:S04]  /*01f0*/  LDG.E R18, desc[UR6][R4.64+-0x1c] ;  /* 0xffffe40604127981 */ /* 0x000ea8000c1e1900 */
[----:B------:R-:W3:Y:S04]  /*0200*/  LDG.E R21, desc[UR6][R4.64+-0x18] ;  /* 0xffffe80604157981 */ /* 0x000ee8000c1e1900 */
[----:B------:R-:W3:Y:S04]  /*0210*/  LDG.E R20, desc[UR6][R4.64+-0x14] ;  /* 0xffffec0604147981 */ /* 0x000ee8000c1e1900 */
[----:B------:R-:W4:Y:S04]  /*0220*/  LDG.E R23, desc[UR6][R4.64+-0x10] ;  /* 0xfffff00604177981 */ /* 0x000f28000c1e1900 */
[----:B------:R-:W4:Y:S04]  /*0230*/  LDG.E R22, desc[UR6][R4.64+-0xc] ;  /* 0xfffff40604167981 */ /* 0x000f28000c1e1900 */
[----:B------:R-:W5:Y:S04]  /*0240*/  LDG.E R25, desc[UR6][R4.64+-0x8] ;  /* 0xfffff80604197981 */ /* 0x000f68000c1e1900 */
        /* <DEDUP_REMOVED lines=8> */
[----:B------:R0:W5:Y:S01]  /*02d0*/  LDG.E R11, desc[UR6][R4.64+0x1c] ;  /* 0x00001c06040b7981 */ /* 0x000162000c1e1900 */
[----:B------:R-:W-:-:S05]  /*02e0*/  VIADD R9, R9, 0x10 ;  /* 0x0000001009097836 */ /* 0x000fca0000000000 */
[----:B------:R-:W-:Y:S02]  /*02f0*/  ISETP.NE.AND P1, PT, R9, RZ, PT ;  /* 0x000000ff0900720c */ /* 0x000fe40003f25270 */
[----:B--2---:R-:W-:-:S04]  /*0300*/  IADD3 R18, PT, PT, R18, R19, R2 ;  /* 0x0000001312127210 */ /* 0x004fc80007ffe002 */
[----:B---3--:R-:W-:-:S04]  /*0310*/  IADD3 R18, PT, PT, R20, R21, R18 ;  /* 0x0000001514127210 */ /* 0x008fc80007ffe012 */
[----:B----4-:R-:W-:-:S04]  /*0320*/  IADD3 R18, PT, PT, R22, R23, R18 ;  /* 0x0000001716127210 */ /* 0x010fc80007ffe012 */
[----:B-----5:R-:W-:-:S04]  /*0330*/  IADD3 R18, PT, PT, R24, R25, R18 ;  /* 0x0000001918127210 */ /* 0x020fc80007ffe012 */
[----:B------:R-:W-:-:S04]  /*0340*/  IADD3 R16, PT, PT, R16, R17, R18 ;  /* 0x0000001110107210 */ /* 0x000fc80007ffe012 */
[----:B------:R-:W-:Y:S02]  /*0350*/  IADD3 R14, PT, PT, R14, R15, R16 ;  /* 0x0000000f0e0e7210 */ /* 0x000fe40007ffe010 */
[----:B------:R-:W-:-:S05]  /*0360*/  IADD3 R15, P2, PT, R4, 0x40, RZ ;  /* 0x00000040040f7810 */ /* 0x000fca0007f5e0ff */
[----:B0-----:R-:W-:Y:S01]  /*0370*/  IMAD.X R5, RZ, RZ, R5, P2 ;  /* 0x000000ffff057224 */ /* 0x001fe200010e0605 */
[----:B------:R-:W-:-:S04]  /*0380*/  IADD3 R10, PT, PT, R13, R10, R14 ;  /* 0x0000000a0d0a7210 */ /* 0x000fc80007ffe00e */
[----:B------:R-:W-:Y:S01]  /*0390*/  IADD3 R2, PT, PT, R11, R12, R10 ;  /* 0x0000000c0b027210 */ /* 0x000fe20007ffe00a */
[----:B------:R-:W-:Y:S06]  /*03a0*/  @P1 BRA `(.L_x_1) ;  /* 0xfffffffc00881947 */ /* 0x000fec000383ffff */
.L_x_0:
[----:B------:R-:W-:Y:S05]  /*03b0*/  @!P0 BRA `(.L_x_2) ;  /* 0x0000000000b88947 */ /* 0x000fea0003800000 */
[----:B------:R-:W-:Y:S02]  /*03c0*/  ISETP.GE.U32.AND P0, PT, R26, 0x8, PT ;  /* 0x000000081a00780c */ /* 0x000fe40003f06070 */
[----:B------:R-:W-:-:S04]  /*03d0*/  LOP3.LUT R17, R3, 0x7, RZ, 0xc0, !PT ;  /* 0x0000000703117812 */ /* 0x000fc800078ec0ff */
[----:B------:R-:W-:-:S07]  /*03e0*/  ISETP.NE.AND P1, PT, R17, RZ, PT ;  /* 0x000000ff1100720c */ /* 0x000fce0003f25270 */
[----:B------:R-:W-:Y:S06]  /*03f0*/  @!P0 BRA `(.L_x_3) ;  /* 0x00000000003c8947 */ /* 0x000fec0003800000 */
[----:B------:R-:W1:Y:S02]  /*0400*/  LDC.64 R4, c[0x0][0x388] ;  /* 0x0000e200ff047b82 */ /* 0x000e640000000a00 */
[----:B-1----:R-:W-:-:S05]  /*0410*/  IMAD.WIDE.U32 R4, R0, 0x4, R4 ;  /* 0x0000000400047825 */ /* 0x002fca00078e0004 */
[----:B0-----:R-:W2:Y:S04]  /*0420*/  LDG.E R9, desc[UR6][R4.64] ;  /* 0x0000000604097981 */ /* 0x001ea8000c1e1900 */
[----:B------:R-:W2:Y:S04]  /*0430*/  LDG.E R10, desc[UR6][R4.64+0x4] ;  /* 0x00000406040a7981 */ /* 0x000ea8000c1e1900 */
[----:B------:R-:W3:Y:S04]  /*0440*/  LDG.E R12, desc[UR6][R4.64+0x8] ;  /* 0x00000806040c7981 */ /* 0x000ee8000c1e1900 */
[----:B------:R-:W3:Y:S04]  /*0450*/  LDG.E R11, desc[UR6][R4.64+0xc] ;  /* 0x00000c06040b7981 */ /* 0x000ee8000c1e1900 */
[----:B------:R-:W4:Y:S04]  /*0460*/  LDG.E R14, desc[UR6][R4.64+0x10] ;  /* 0x00001006040e7981 */ /* 0x000f28000c1e1900 */
[----:B------:R-:W4:Y:S04]  /*0470*/  LDG.E R13, desc[UR6][R4.64+0x14] ;  /* 0x00001406040d7981 */ /* 0x000f28000c1e1900 */
[----:B------:R-:W5:Y:S04]  /*0480*/  LDG.E R16, desc[UR6][R4.64+0x18] ;  /* 0x0000180604107981 */ /* 0x000f68000c1e1900 */
[----:B------:R-:W5:Y:S01]  /*0490*/  LDG.E R15, desc[UR6][R4.64+0x1c] ;  /* 0x00001c06040f7981 */ /* 0x000f62000c1e1900 */
[----:B------:R-:W-:Y:S01]  /*04a0*/  VIADD R0, R0, 0x8 ;  /* 0x0000000800007836 */ /* 0x000fe20000000000 */
[----:B--2---:R-:W-:-:S04]  /*04b0*/  IADD3 R9, PT, PT, R10, R9, R2 ;  /* 0x000000090a097210 */ /* 0x004fc80007ffe002 */
[----:B---3--:R-:W-:-:S04]  /*04c0*/  IADD3 R9, PT, PT, R11, R12, R9 ;  /* 0x0000000c0b097210 */ /* 0x008fc80007ffe009 */
[----:B----4-:R-:W-:-:S04]  /*04d0*/  IADD3 R9, PT, PT, R13, R14, R9 ;  /* 0x0000000e0d097210 */ /* 0x010fc80007ffe009 */
[----:B-----5:R-:W-:-:S07]  /*04e0*/  IADD3 R2, PT, PT, R15, R16, R9 ;  /* 0x000000100f027210 */ /* 0x020fce0007ffe009 */
.L_x_3:
        /* <DEDUP_REMOVED lines=10> */
[----:B------:R-:W3:Y:S01]  /*0590*/  LDG.E R12, desc[UR6][R4.64+0xc] ;  /* 0x00000c06040c7981 */ /* 0x000ee2000c1e1900 */
[----:B------:R-:W-:Y:S01]  /*05a0*/  VIADD R0, R0, 0x4 ;  /* 0x0000000400007836 */ /* 0x000fe20000000000 */
[----:B--2---:R-:W-:-:S04]  /*05b0*/  IADD3 R2, PT, PT, R10, R11, R2 ;  /* 0x0000000b0a027210 */ /* 0x004fc80007ffe002 */
[----:B---3--:R-:W-:-:S07]  /*05c0*/  IADD3 R2, PT, PT, R12, R13, R2 ;  /* 0x0000000d0c027210 */ /* 0x008fce0007ffe002 */
.L_x_4:
[----:B------:R-:W-:Y:S05]  /*05d0*/  @!P1 BRA `(.L_x_2) ;  /* 0x0000000000309947 */ /* 0x000fea0003800000 */
[----:B------:R-:W1:Y:S01]  /*05e0*/  LDC.64 R4, c[0x0][0x388] ;  /* 0x0000e200ff047b82 */ /* 0x000e620000000a00 */
[----:B------:R-:W-:Y:S02]  /*05f0*/  IMAD.MOV R9, RZ, RZ, -R9 ;  /* 0x000000ffff097224 */ /* 0x000fe400078e0a09 */
[----:B-1----:R-:W-:-:S04]  /*0600*/  IMAD.WIDE.U32 R4, R0, 0x4, R4 ;  /* 0x0000000400047825 */ /* 0x002fc800078e0004 */
[----:B------:R-:W-:-:S07]  /*0610*/  IMAD.MOV.U32 R11, RZ, RZ, R5 ;  /* 0x000000ffff0b7224 */ /* 0x000fce00078e0005 */
.L_x_5:
[----:B------:R-:W-:-:S06]  /*0620*/  IMAD.MOV.U32 R5, RZ, RZ, R11 ;  /* 0x000000ffff057224 */ /* 0x000fcc00078e000b */
[----:B0-----:R0:W2:Y:S01]  /*0630*/  LDG.E R5, desc[UR6][R4.64] ;  /* 0x0000000604057981 */ /* 0x0010a2000c1e1900 */
[----:B------:R-:W-:-:S05]  /*0640*/  VIADD R9, R9, 0x1 ;  /* 0x0000000109097836 */ /* 0x000fca0000000000 */
[----:B------:R-:W-:Y:S02]  /*0650*/  ISETP.NE.AND P0, PT, R9, RZ, PT ;  /* 0x000000ff0900720c */ /* 0x000fe40003f05270 */
[----:B0-----:R-:W-:-:S05]  /*0660*/  IADD3 R4, P1, PT, R4, 0x4, RZ ;  /* 0x0000000404047810 */ /* 0x001fca0007f3e0ff */
[----:B------:R-:W-:Y:S02]  /*0670*/  IMAD.X R11, RZ, RZ, R11, P1 ;  /* 0x000000ffff0b7224 */ /* 0x000fe400008e060b */
[----:B--2---:R-:W-:-:S04]  /*0680*/  IMAD.IADD R2, R5, 0x1, R2 ;  /* 0x0000000105027824 */ /* 0x004fc800078e0202 */
[----:B------:R-:W-:Y:S05]  /*0690*/  @P0 BRA `(.L_x_5) ;  /* 0xfffffffc00e00947 */ /* 0x000fea000383ffff */
.L_x_2:
[----:B------:R-:W1:Y:S08]  /*06a0*/  LDC.64 R4, c[0x0][0x380] ;  /* 0x0000e000ff047b82 */ /* 0x000e700000000a00 */
[----:B------:R-:W2:Y:S01]  /*06b0*/  LDC.64 R12, c[0x0][0x388] ;  /* 0x0000e200ff0c7b82 */ /* 0x000ea20000000a00 */
[----:B------:R-:W-:Y:S01]  /*06c0*/  MOV R0, 0x0 ;  /* 0x0000000000007802 */ /* 0x000fe20000000f00 */
[----:B------:R-:W3:Y:S01]  /*06d0*/  LDCU.64 UR4, c[0x4][0x8] ;  /* 0x01000100ff0477ac */ /* 0x000ee20008000a00 */
[----:B-1----:R-:W-:-:S05]  /*06e0*/  IMAD.WIDE.U32 R8, R8, 0x4, R4 ;  /* 0x0000000408087825 */ /* 0x002fca00078e0004 */
[----:B0-----:R-:W4:Y:S01]  /*06f0*/  LDG.E R11, desc[UR6][R8.64] ;  /* 0x00000006080b7981 */ /* 0x001f22000c1e1900 */
[----:B------:R-:W-:-:S04]  /*0700*/  VIADD R5, R3, 0xffffffff ;  /* 0xffffffff03057836 */ /* 0x000fc80000000000 */
[----:B--2---:R-:W-:-:S04]  /*0710*/  IMAD.WIDE.U32 R12, R5, 0x4, R12 ;  /* 0x00000004050c7825 */ /* 0x004fc800078e000c */
[----:B----4-:R-:W-:-:S05]  /*0720*/  IMAD.IADD R11, R11, 0x1, R2 ;  /* 0x000000010b0b7824 */ /* 0x010fca00078e0202 */
[----:B------:R0:W-:Y:S04]  /*0730*/  STG.E desc[UR6][R8.64], R11 ;  /* 0x0000000b08007986 */ /* 0x0001e8000c101906 */
[----:B------:R-:W2:Y:S01]  /*0740*/  LDG.E R12, desc[UR6][R12.64] ;  /* 0x000000060c0c7981 */ /* 0x000ea2000c1e1900 */
[----:B------:R0:W1:Y:S01]  /*0750*/  LDC.64 R14, c[0x4][R0] ;  /* 0x01000000000e7b82 */ /* 0x0000620000000a00 */
[----:B---3--:R-:W-:Y:S02]  /*0760*/  IMAD.U32 R4, RZ, RZ, UR4 ;  /* 0x00000004ff047e24 */ /* 0x008fe4000f8e00ff */
[----:B------:R0:W-:Y:S01]  /*0770*/  STL.64 [R1], R2 ;  /* 0x0000000201007387 */ /* 0x0001e20000100a00 */
[----:B------:R-:W-:-:S03]  /*0780*/  IMAD.U32 R5, RZ, RZ, UR5 ;  /* 0x00000005ff057e24 */ /* 0x000fc6000f8e00ff */
[----:B-12---:R0:W-:Y:S04]  /*0790*/  STL [R1+0x8], R12 ;  /* 0x0000080c01007387 */ /* 0x0061e80000100800 */
[----:B------:R-:W-:-:S07]  /*07a0*/  LEPC R20, `(.L_x_6) ;  /* 0x000000001014794e */ /* 0x000fce0000000000 */
[----:B0-----:R-:W-:Y:S05]  /*07b0*/  CALL.ABS.NOINC R14 ;  /* 0x000000000e007343 */ /* 0x001fea0003c00000 */
.L_x_6:
[----:B------:R-:W-:Y:S05]  /*07c0*/  EXIT ;  /* 0x000000000000794d */ /* 0x000fea0003800000 */
.L_x_7:
[----:B------:R-:W-:-:S00]  /*07d0*/  BRA `(.L_x_7) ;  /* 0xfffffffc00fc7947 */ /* 0x000fc0000383ffff */
[----:B------:R-:W-:-:S00]  /*07e0*/  NOP ;  /* 0x0000000000007918 */ /* 0x000fc00000000000 */
        /* <DEDUP_REMOVED lines=9> */
.L_x_11:


//--------------------- .text._Z23kogge_stone_scan_kernelPiS_S_i --------------------------
	.section	.text._Z23kogge_stone_scan_kernelPiS_S_i,"ax",@progbits
	.align	128
        .global         _Z23kogge_stone_scan_kernelPiS_S_i
        .type           _Z23kogge_stone_scan_kernelPiS_S_i,@function
        .size           _Z23kogge_stone_scan_kernelPiS_S_i,(.L_x_12 - _Z23kogge_stone_scan_kernelPiS_S_i)
        .other          _Z23kogge_stone_scan_kernelPiS_S_i,@"STO_CUDA_ENTRY STV_DEFAULT"
_Z23kogge_stone_scan_kernelPiS_S_i:
.text._Z23kogge_stone_scan_kernelPiS_S_i:
[----:B------:R-:W-:Y:S01]  /*0000*/  LDC R1, c[0x0][0x37c] ;  /* 0x0000df00ff017b82 */ /* 0x000fe20000000800 */
[----:B------:R-:W0:Y:S01]  /*0010*/  S2R R9, SR_CTAID.X ;  /* 0x0000000000097919 */ /* 0x000e220000002500 */
[----:B------:R-:W0:Y:S01]  /*0020*/  LDCU UR6, c[0x0][0x360] ;  /* 0x00006c00ff0677ac */ /* 0x000e220008000800 */
[----:B------:R-:W0:Y:S01]  /*0030*/  S2R R4, SR_TID.X ;  /* 0x0000000000047919 */ /* 0x000e220000002100 */
[----:B------:R-:W1:Y:S01]  /*0040*/  LDCU UR7, c[0x0][0x398] ;  /* 0x00007300ff0777ac */ /* 0x000e620008000800 */
[----:B------:R-:W2:Y:S01]  /*0050*/  LDCU.64 UR8, c[0x0][0x358] ;  /* 0x00006b00ff0877ac */ /* 0x000ea20008000a00 */
[----:B0-----:R-:W-:-:S05]  /*0060*/  IMAD R5, R9, UR6, R4 ;  /* 0x0000000609057c24 */ /* 0x001fca000f8e0204 */
[----:B-1----:R-:W-:-:S13]  /*0070*/  ISETP.GE.U32.AND P0, PT, R5, UR7, PT ;  /* 0x0000000705007c0c */ /* 0x002fda000bf06070 */
[----:B------:R-:W0:Y:S02]  /*0080*/  @!P0 LDC.64 R2, c[0x0][0x380] ;  /* 0x0000e000ff028b82 */ /* 0x000e240000000a00 */
[----:B0-----:R-:W-:-:S06]  /*0090*/  @!P0 IMAD.WIDE.U32 R2, R5, 0x4, R2 ;  /* 0x0000000405028825 */ /* 0x001fcc00078e0002 */
[----:B--2---:R-:W2:Y:S01]  /*00a0*/  @!P0 LDG.E R3, desc[UR8][R2.64] ;  /* 0x0000000802038981 */ /* 0x004ea2000c1e1900 */
[----:B------:R-:W0:Y:S01]  /*00b0*/  S2UR UR5, SR_CgaCtaId ;  /* 0x00000000000579c3 */ /* 0x000e220000008800 */
[----:B------:R-:W-:Y:S01]  /*00c0*/  UMOV UR4, 0x400 ;  /* 0x0000040000047882 */ /* 0x000fe20000000000 */
[----:B------:R-:W-:Y:S02]  /*00d0*/  UISETP.GE.U32.AND UP0, UPT, UR6, 0x2, UPT ;  /* 0x000000020600788c */ /* 0x000fe4000bf06070 */
[----:B0-----:R-:W-:-:S06]  /*00e0*/  ULEA UR4, UR5, UR4, 0x18 ;  /* 0x0000000405047291 */ /* 0x001fcc000f8ec0ff */
[----:B------:R-:W-:-:S05]  /*00f0*/  LEA R0, R4, UR4, 0x2 ;  /* 0x0000000404007c11 */ /* 0x000fca000f8e10ff */
[----:B--2---:R0:W-:Y:S04]  /*0100*/  @!P0 STS [R0], R3 ;  /* 0x0000000300008388 */ /* 0x0041e80000000800 */
[----:B------:R0:W-:Y:S01]  /*0110*/  @P0 STS [R0], RZ ;  /* 0x000000ff00000388 */ /* 0x0001e20000000800 */
[----:B------:R-:W-:Y:S06]  /*0120*/  BAR.SYNC.DEFER_BLOCKING 0x0 ;  /* 0x0000000000007b1d */ /* 0x000fec0000010000 */
[----:B------:R-:W-:Y:S05]  /*0130*/  BRA.U !UP0, `(.L_x_8) ;  /* 0x0000000108407547 */ /* 0x000fea000b800000 */
[----:B------:R-:W1:Y:S01]  /*0140*/  LDCU UR7, c[0x0][0x398] ;  /* 0x00007300ff0777ac */ /* 0x000e620008000800 */
[----:B------:R-:W-:-:S05]  /*0150*/  UMOV UR5, 0x1 ;  /* 0x0000000100057882 */ /* 0x000fca0000000000 */
.L_x_9:
[----:B------:R-:W-:Y:S01]  /*0160*/  ISETP.GE.U32.AND P0, PT, R4, UR5, PT ;  /* 0x0000000504007c0c */ /* 0x000fe2000bf06070 */
[----:B------:R-:W-:-:S03]  /*0170*/  IMAD.MOV.U32 R2, RZ, RZ, RZ ;  /* 0x000000ffff027224 */ /* 0x000fc600078e00ff */
[----:B-1----:R-:W-:-:S13]  /*0180*/  ISETP.GE.U32.OR P0, PT, R5, UR7, !P0 ;  /* 0x0000000705007c0c */ /* 0x002fda000c706470 */
[----:B0-----:R-:W-:Y:S01]  /*0190*/  @!P0 VIADD R3, R4, -UR5 ;  /* 0x8000000504038c36 */ /* 0x001fe20008000000 */
[----:B------:R-:W-:-:S04]  /*01a0*/  USHF.L.U32 UR5, UR5, 0x1, URZ ;  /* 0x0000000105057899 */ /* 0x000fc800080006ff */
[----:B------:R-:W-:Y:S01]  /*01b0*/  @!P0 LEA R3, R3, UR4, 0x2 ;  /* 0x0000000403038c11 */ /* 0x000fe2000f8e10ff */
[----:B------:R-:W-:-:S04]  /*01c0*/  UISETP.GE.U32.AND UP0, UPT, UR5, UR6, UPT ;  /* 0x000000060500728c */ /* 0x000fc8000bf06070 */
[----:B------:R-:W-:Y:S01]  /*01d0*/  @!P0 LDS R2, [R3] ;  /* 0x0000000003028984 */ /* 0x000fe20000000800 */
[----:B------:R-:W-:Y:S06]  /*01e0*/  BAR.SYNC.DEFER_BLOCKING 0x0 ;  /* 0x0000000000007b1d */ /* 0x000fec0000010000 */
[----:B--2---:R-:W0:Y:S02]  /*01f0*/  LDS R7, [R0] ;  /* 0x0000000000077984 */ /* 0x004e240000000800 */
[----:B0-----:R-:W-:-:S05]  /*0200*/  IMAD.IADD R7, R7, 0x1, R2 ;  /* 0x0000000107077824 */ /* 0x001fca00078e0202 */
[----:B------:R2:W-:Y:S01]  /*0210*/  STS [R0], R7 ;  /* 0x0000000700007388 */ /* 0x0005e20000000800 */
[----:B------:R-:W-:Y:S06]  /*0220*/  BAR.SYNC.DEFER_BLOCKING 0x0 ;  /* 0x0000000000007b1d */ /* 0x000fec0000010000 */
[----:B------:R-:W-:Y:S05]  /*0230*/  BRA.U !UP0, `(.L_x_9) ;  /* 0xfffffffd08c87547 */ /* 0x000fea000b83ffff */
.L_x_8:
[----:B------:R-:W-:Y:S01]  /*0240*/  UIADD3 UR4, UPT, UPT, UR6, -0x1, URZ ;  /* 0xffffffff06047890 */ /* 0x000fe2000fffe0ff */
[----:B------:R-:W-:-:S05]  /*0250*/  ISETP.GE.U32.AND P1, PT, R5, UR7, PT ;  /* 0x0000000705007c0c */ /* 0x000fca000bf26070 */
[----:B------:R-:W-:-:S13]  /*0260*/  ISETP.NE.AND P0, PT, R4, UR4, PT ;  /* 0x0000000404007c0c */ /* 0x000fda000bf05270 */
[----:B--2---:R-:W1:Y:S01]  /*0270*/  @!P0 LDS R7, [R0] ;  /* 0x0000000000078984 */ /* 0x004e620000000800 */
[----:B0-----:R-:W0:Y:S02]  /*0280*/  @!P0 LDC.64 R2, c[0x0][0x390] ;  /* 0x0000e400ff028b82 */ /* 0x001e240000000a00 */
[----:B0-----:R-:W-:-:S05]  /*0290*/  @!P0 IMAD.WIDE.U32 R2, R9, 0x4, R2 ;  /* 0x0000000409028825 */ /* 0x001fca00078e0002 */
[----:B-1----:R0:W-:Y:S01]  /*02a0*/  @!P0 STG.E desc[UR8][R2.64], R7 ;  /* 0x0000000702008986 */ /* 0x0021e2000c101908 */
[----:B------:R-:W-:Y:S05]  /*02b0*/  @P1 EXIT ;  /* 0x000000000000194d */ /* 0x000fea0003800000 */
[----:B0-----:R-:W0:Y:S01]  /*02c0*/  LDS R7, [R0] ;  /* 0x0000000000077984 */ /* 0x001e220000000800 */
[----:B------:R-:W1:Y:S02]  /*02d0*/  LDC.64 R2, c[0x0][0x388] ;  /* 0x0000e200ff027b82 */ /* 0x000e640000000a00 */
[----:B-1----:R-:W-:-:S05]  /*02e0*/  IMAD.WIDE.U32 R2, R5, 0x4, R2 ;  /* 0x0000000405027825 */ /* 0x002fca00078e0002 */
[----:B0-----:R-:W-:Y:S01]  /*02f0*/  STG.E desc[UR8][R2.64], R7 ;  /* 0x0000000702007986 */ /* 0x001fe2000c101908 */
[----:B------:R-:W-:Y:S05]  /*0300*/  EXIT ;  /* 0x000000000000794d */ /* 0x000fea0003800000 */
.L_x_10:
        /* <DEDUP_REMOVED lines=15> */
.L_x_12:


//--------------------- .nv.global.init           --------------------------
	.section	.nv.global.init,"aw",@progbits
.nv.global.init:
	.type		$str,@object
	.size		$str,(.L_0 - $str)
$str:
        /*0000*/ 	.byte	0x25, 0x64, 0x2c, 0x20, 0x25, 0x64, 0x20, 0x25, 0x64, 0x20, 0x0a, 0x00
.L_0:


//--------------------- .nv.shared._Z14reduced_blocksPiS_i --------------------------
	.section	.nv.shared._Z14reduced_blocksPiS_i,"aw",@nobits
	.sectionflags	@""
	.align	16
	.zero		1024


//--------------------- .nv.shared.reserved.0     --------------------------
	.section	.nv.shared.reserved.0,"aw",@nobits
	.weak		__nv_reservedSMEM_offset_0_alias
	.size		__nv_reservedSMEM_offset_0_alias, 0, 64
	.other		__nv_reservedSMEM_offset_0_alias,@"STO_CUDA_RESERVED_SHARED STV_DEFAULT"
__nv_reservedSMEM_offset_0_alias:
	.zero		0
	.zero		64


//--------------------- .nv.shared._Z23kogge_stone_scan_kernelPiS_S_i --------------------------
	.section	.nv.shared._Z23kogge_stone_scan_kernelPiS_S_i,"aw",@nobits
	.sectionflags	@""
	.align	16
	.zero		1024


//--------------------- .nv.constant0._Z14reduced_blocksPiS_i --------------------------
	.section	.nv.constant0._Z14reduced_blocksPiS_i,"a",@progbits
	.sectionflags	@""
	.align	4
.nv.constant0._Z14reduced_blocksPiS_i:
	.zero		916


//--------------------- .nv.constant0._Z23kogge_stone_scan_kernelPiS_S_i --------------------------
	.section	.nv.constant0._Z23kogge_stone_scan_kernelPiS_S_i,"a",@progbits
	.sectionflags	@""
	.align	4
.nv.constant0._Z23kogge_stone_scan_kernelPiS_S_i:
	.zero		924


//--------------------- SYMBOLS --------------------------

	.type		.nv.reservedSmem.offset0,@object
	.size		.nv.reservedSmem.offset0,0x4
	.type		.nv.reservedSmem.cap,@object
	.size		.nv.reservedSmem.cap,0x4
	.type		vprintf,@function
